	.headerflags	@"EF_CUDA_TEXMODE_UNIFIED EF_CUDA_64BIT_ADDRESS EF_CUDA_ACCELERATORS EF_CUDA_SM90 EF_CUDA_VIRTUAL_SM(EF_CUDA_SM90)"
	.elftype	@"ET_EXEC"


//--------------------- .nv.info                  --------------------------
	.section	.nv.info,"",@"SHT_CUDA_INFO"
	.align	4


	//----- nvinfo : EIATTR_REGCOUNT
	.align		4
        /*0000*/ 	.byte	0x04, 0x2f
        /*0002*/ 	.short	(.L_2 - .L_1)
	.align		4
.L_1:
        /*0004*/ 	.word	index@(triton_per_fused_convolution_native_group_norm_0)
        /*0008*/ 	.word	0x00000028


	//----- nvinfo : EIATTR_MIN_STACK_SIZE
	.align		4
.L_2:
        /*000c*/ 	.byte	0x04, 0x12
        /*000e*/ 	.short	(.L_4 - .L_3)
	.align		4
.L_3:
        /*0010*/ 	.word	index@(triton_per_fused_convolution_native_group_norm_0)
        /*0014*/ 	.word	0x00000000


	//----- nvinfo : EIATTR_FRAME_SIZE
	.align		4
.L_4:
        /*0018*/ 	.byte	0x04, 0x11
        /*001a*/ 	.short	(.L_6 - .L_5)
	.align		4
.L_5:
        /*001c*/ 	.word	index@(triton_per_fused_convolution_native_group_norm_0)
        /*0020*/ 	.word	0x00000000


	//----- nvinfo : EIATTR_MIN_STACK_SIZE
	.align		4
.L_6:
        /*0024*/ 	.byte	0x04, 0x12
        /*0026*/ 	.short	(.L_8 - .L_7)
	.align		4
.L_7:
        /*0028*/ 	.word	index@(triton_per_fused_convolution_native_group_norm_0)
        /*002c*/ 	.word	0x00000000
.L_8:


//--------------------- .nv.info.triton_per_fused_convolution_native_group_norm_0 --------------------------
	.section	.nv.info.triton_per_fused_convolution_native_group_norm_0,"",@"SHT_CUDA_INFO"
	.sectionflags	@""
	.align	4


	//----- nvinfo : EIATTR_CUDA_API_VERSION
	.align		4
        /*0000*/ 	.byte	0x04, 0x37
        /*0002*/ 	.short	(.L_10 - .L_9)
.L_9:
        /*0004*/ 	.word	0x0000007c


	//----- nvinfo : EIATTR_KPARAM_INFO
	.align		4
.L_10:
        /*0008*/ 	.byte	0x04, 0x17
        /*000a*/ 	.short	(.L_12 - .L_11)
.L_11:
        /*000c*/ 	.word	0x00000000
        /*0010*/ 	.short	0x0006
        /*0012*/ 	.short	0x002c
        /*0014*/ 	.byte	0x00, 0xf0, 0x11, 0x00


	//----- nvinfo : EIATTR_KPARAM_INFO
	.align		4
.L_12:
        /*0018*/ 	.byte	0x04, 0x17
        /*001a*/ 	.short	(.L_14 - .L_13)
.L_13:
        /*001c*/ 	.word	0x00000000
        /*0020*/ 	.short	0x0005
        /*0022*/ 	.short	0x0028
        /*0024*/ 	.byte	0x00, 0xf0, 0x11, 0x00


	//----- nvinfo : EIATTR_KPARAM_INFO
	.align		4
.L_14:
        /*0028*/ 	.byte	0x04, 0x17
        /*002a*/ 	.short	(.L_16 - .L_15)
.L_15:
        /*002c*/ 	.word	0x00000000
        /*0030*/ 	.short	0x0004
        /*0032*/ 	.short	0x0020
        /*0034*/ 	.byte	0x00, 0xf4, 0x21, 0x00


	//----- nvinfo : EIATTR_KPARAM_INFO
	.align		4
.L_16:
        /*0038*/ 	.byte	0x04, 0x17
        /*003a*/ 	.short	(.L_18 - .L_17)
.L_17:
        /*003c*/ 	.word	0x00000000
        /*0040*/ 	.short	0x0003
        /*0042*/ 	.short	0x0018
        /*0044*/ 	.byte	0x00, 0xf4, 0x21, 0x00


	//----- nvinfo : EIATTR_KPARAM_INFO
	.align		4
.L_18:
        /*0048*/ 	.byte	0x04, 0x17
        /*004a*/ 	.short	(.L_20 - .L_19)
.L_19:
        /*004c*/ 	.word	0x00000000
        /*0050*/ 	.short	0x0002
        /*0052*/ 	.short	0x0010
        /*0054*/ 	.byte	0x00, 0xf4, 0x21, 0x00


	//----- nvinfo : EIATTR_KPARAM_INFO
	.align		4
.L_20:
        /*0058*/ 	.byte	0x04, 0x17
        /*005a*/ 	.short	(.L_22 - .L_21)
.L_21:
        /*005c*/ 	.word	0x00000000
        /*0060*/ 	.short	0x0001
        /*0062*/ 	.short	0x0008
        /*0064*/ 	.byte	0x00, 0xf4, 0x21, 0x00


	//----- nvinfo : EIATTR_KPARAM_INFO
	.align		4
.L_22:
        /*0068*/ 	.byte	0x04, 0x17
        /*006a*/ 	.short	(.L_24 - .L_23)
.L_23:
        /*006c*/ 	.word	0x00000000
        /*0070*/ 	.short	0x0000
        /*0072*/ 	.short	0x0000
        /*0074*/ 	.byte	0x00, 0xf4, 0x21, 0x00


	//----- nvinfo : EIATTR_SPARSE_MMA_MASK
	.align		4
.L_24:
        /*0078*/ 	.byte	0x03, 0x50
        /*007a*/ 	.short	0x0000


	//----- nvinfo : EIATTR_MAXREG_COUNT
	.align		4
        /*007c*/ 	.byte	0x03, 0x1b
        /*007e*/ 	.short	0x00ff


	//----- nvinfo : EIATTR_COOP_GROUP_MASK_REGIDS
	.align		4
        /*0080*/ 	.byte	0x04, 0x29
        /*0082*/ 	.short	(.L_26 - .L_25)


	//   ....[0]....
.L_25:
        /*0084*/ 	.word	0xffffffff


	//   ....[1]....
        /*0088*/ 	.word	0xffffffff


	//   ....[2]....
        /*008c*/ 	.word	0xffffffff


	//   ....[3]....
        /*0090*/ 	.word	0xffffffff


	//   ....[4]....
        /*0094*/ 	.word	0xffffffff


	//   ....[5]....
        /*0098*/ 	.word	0xffffffff


	//----- nvinfo : EIATTR_COOP_GROUP_INSTR_OFFSETS
	.align		4
.L_26:
        /*009c*/ 	.byte	0x04, 0x28
        /*009e*/ 	.short	(.L_28 - .L_27)


	//   ....[0]....
.L_27:
        /*00a0*/ 	.word	0x00001160


	//   ....[1]....
        /*00a4*/ 	.word	0x00001180


	//   ....[2]....
        /*00a8*/ 	.word	0x000011b0


	//   ....[3]....
        /*00ac*/ 	.word	0x00001480


	//   ....[4]....
        /*00b0*/ 	.word	0x000014a0


	//   ....[5]....
        /*00b4*/ 	.word	0x000014d0


	//----- nvinfo : EIATTR_EXIT_INSTR_OFFSETS
	.align		4
.L_28:
        /*00b8*/ 	.byte	0x04, 0x1c
        /*00ba*/ 	.short	(.L_30 - .L_29)


	//   ....[0]....
.L_29:
        /*00bc*/ 	.word	0x00001920


	//   ....[1]....
        /*00c0*/ 	.word	0x00001940


	//----- nvinfo : EIATTR_REQNTID
	.align		4
.L_30:
        /*00c4*/ 	.byte	0x04, 0x10
        /*00c6*/ 	.short	(.L_32 - .L_31)
.L_31:
        /*00c8*/ 	.word	0x00000100
        /*00cc*/ 	.word	0x00000001
        /*00d0*/ 	.word	0x00000001


	//----- nvinfo : EIATTR_CBANK_PARAM_SIZE
	.align		4
.L_32:
        /*00d4*/ 	.byte	0x03, 0x19
        /*00d6*/ 	.short	0x0030


	//----- nvinfo : EIATTR_PARAM_CBANK
	.align		4
        /*00d8*/ 	.byte	0x04, 0x0a
        /*00da*/ 	.short	(.L_34 - .L_33)
	.align		4
.L_33:
        /*00dc*/ 	.word	index@(.nv.constant0.triton_per_fused_convolution_native_group_norm_0)
        /*00e0*/ 	.short	0x0210
        /*00e2*/ 	.short	0x0030


	//----- nvinfo : EIATTR_SW_WAR
	.align		4
.L_34:
        /*00e4*/ 	.byte	0x04, 0x36
        /*00e6*/ 	.short	(.L_36 - .L_35)
.L_35:
        /*00e8*/ 	.word	0x00000008
.L_36:


//--------------------- .nv.callgraph             --------------------------
	.section	.nv.callgraph,"",@"SHT_CUDA_CALLGRAPH"
	.align	4
	.sectionentsize	8
	.align		4
        /*0000*/ 	.word	0x00000000
	.align		4
        /*0004*/ 	.word	0xffffffff
	.align		4
        /*0008*/ 	.word	0x00000000
	.align		4
        /*000c*/ 	.word	0xfffffffe
	.align		4
        /*0010*/ 	.word	0x00000000
	.align		4
        /*0014*/ 	.word	0xfffffffd
	.align		4
        /*0018*/ 	.word	0x00000000
	.align		4
        /*001c*/ 	.word	0xfffffffc


//--------------------- .nv.constant4             --------------------------
	.section	.nv.constant4,"a",@progbits
	.align	8
	.align		8
.nv.constant4:
        /*0000*/ 	.dword	_$_str


//--------------------- .text.triton_per_fused_convolution_native_group_norm_0 --------------------------
	.section	.text.triton_per_fused_convolution_native_group_norm_0,"ax",@progbits
	.sectionflags	@"SHF_BARRIERS=1"
	.align	128
        .global         triton_per_fused_convolution_native_group_norm_0
        .type           triton_per_fused_convolution_native_group_norm_0,@function
        .size           triton_per_fused_convolution_native_group_norm_0,(.L_x_1 - triton_per_fused_convolution_native_group_norm_0)
        .other          triton_per_fused_convolution_native_group_norm_0,@"STO_CUDA_ENTRY STV_DEFAULT"
triton_per_fused_convolution_native_group_norm_0:
.text.triton_per_fused_convolution_native_group_norm_0:
[----:B------:R-:W0:Y:S01]  /*0000*/  LDC R1, c[0x0][0x28] ;  /* 0x00000a00ff017b82 */ /* 0x000e220000000800 */
[----:B------:R-:W1:Y:S07]  /*0010*/  S2R R28, SR_TID.X ;  /* 0x00000000001c7919 */ /* 0x000e6e0000002100 */
[----:B------:R-:W2:Y:S01]  /*0020*/  S2UR UR5, SR_CgaCtaId ;  /* 0x00000000000579c3 */ /* 0x000ea20000008800 */
[----:B------:R-:W3:Y:S07]  /*0030*/  S2R R26, SR_CTAID.X ;  /* 0x00000000001a7919 */ /* 0x000eee0000002500 */
[----:B------:R-:W4:Y:S01]  /*0040*/  LDC.64 R20, c[0x0][0x210] ;  /* 0x00008400ff147b82 */ /* 0x000f220000000a00 */
[----:B------:R-:W-:-:S02]  /*0050*/  CS2R R4, SRZ ;  /* 0x0000000000047805 */ /* 0x000fc4000001ff00 */
[----:B------:R-:W-:Y:S01]  /*0060*/  CS2R R6, SRZ ;  /* 0x0000000000067805 */ /* 0x000fe2000001ff00 */
[----:B------:R-:W-:Y:S01]  /*0070*/  ULDC.64 UR6, c[0x0][0x208] ;  /* 0x0000820000067ab9 */ /* 0x000fe20000000a00 */
[----:B-1----:R-:W-:Y:S01]  /*0080*/  SHF.R.U32.HI R0, RZ, 0x5, R28 ;  /* 0x00000005ff007819 */ /* 0x002fe2000001161c */
[----:B------:R-:W-:Y:S02]  /*0090*/  IMAD.SHL.U32 R3, R28, 0x4, RZ ;  /* 0x000000041c037824 */ /* 0x000fe400078e00ff */
[----:B---3--:R-:W-:Y:S01]  /*00a0*/  IMAD.SHL.U32 R35, R26, 0x20, RZ ;  /* 0x000000201a237824 */ /* 0x008fe200078e00ff */
[----:B------:R-:W-:Y:S02]  /*00b0*/  SGXT.U32 R0, R0, 0x3 ;  /* 0x000000030000781a */ /* 0x000fe40000000000 */
[----:B------:R-:W-:Y:S02]  /*00c0*/  LOP3.LUT R17, R3, 0x7c, RZ, 0xc0, !PT ;  /* 0x0000007c03117812 */ /* 0x000fe400078ec0ff */
[----:B------:R-:W-:-:S02]  /*00d0*/  LOP3.LUT R2, R35, R0, RZ, 0xfc, !PT ;  /* 0x0000000023027212 */ /* 0x000fc400078efcff */
[----:B------:R-:W-:Y:S02]  /*00e0*/  LOP3.LUT R3, R35, 0x8, R0, 0xfe, !PT ;  /* 0x0000000823037812 */ /* 0x000fe400078efe00 */
[C---:B------:R-:W-:Y:S01]  /*00f0*/  ISETP.GE.AND P2, PT, R2.reuse, 0x40, PT ;  /* 0x000000400200780c */ /* 0x040fe20003f46270 */
[--C-:B------:R-:W-:Y:S01]  /*0100*/  IMAD R25, R2, 0x80, R17.reuse ;  /* 0x0000008002197824 */ /* 0x100fe200078e0211 */
[----:B------:R-:W-:Y:S01]  /*0110*/  LOP3.LUT R2, R35, 0x10, R0, 0xfe, !PT ;  /* 0x0000001023027812 */ /* 0x000fe200078efe00 */
[C-C-:B------:R-:W-:Y:S01]  /*0120*/  IMAD R23, R3.reuse, 0x80, R17.reuse ;  /* 0x0000008003177824 */ /* 0x140fe200078e0211 */
[----:B------:R-:W-:Y:S01]  /*0130*/  ISETP.GE.AND P5, PT, R3, 0x40, PT ;  /* 0x000000400300780c */ /* 0x000fe20003fa6270 */
[----:B------:R-:W-:Y:S01]  /*0140*/  UMOV UR4, 0x400 ;  /* 0x0000040000047882 */ /* 0x000fe20000000000 */
[C---:B------:R-:W-:Y:S01]  /*0150*/  ISETP.GE.AND P4, PT, R2.reuse, 0x40, PT ;  /* 0x000000400200780c */ /* 0x040fe20003f86270 */
[----:B------:R-:W-:Y:S01]  /*0160*/  IMAD R3, R2, 0x80, R17 ;  /* 0x0000008002037824 */ /* 0x000fe200078e0211 */
[----:B------:R-:W-:Y:S01]  /*0170*/  LOP3.LUT R8, R35, 0x18, R0, 0xfe, !PT ;  /* 0x0000001823087812 */ /* 0x000fe200078efe00 */
[----:B------:R-:W-:Y:S01]  /*0180*/  IMAD.SHL.U32 R2, R28, 0x80, RZ ;  /* 0x000000801c027824 */ /* 0x000fe200078e00ff */
[----:B--2---:R-:W-:Y:S01]  /*0190*/  UPRMT UR4, UR5, 0x654, UR4 ;  /* 0x0000065405047896 */ /* 0x004fe20008000004 */
[----:B----4-:R-:W-:Y:S01]  /*01a0*/  IMAD.WIDE R24, R25, 0x4, R20 ;  /* 0x0000000419187825 */ /* 0x010fe200078e0214 */
[----:B------:R-:W-:-:S02]  /*01b0*/  ISETP.GE.AND P3, PT, R8, 0x40, PT ;  /* 0x000000400800780c */ /* 0x000fc40003f66270 */
[----:B------:R-:W-:Y:S01]  /*01c0*/  LOP3.LUT R19, R2, 0xf80, RZ, 0xc0, !PT ;  /* 0x00000f8002137812 */ /* 0x000fe200078ec0ff */
[----:B------:R-:W-:Y:S01]  /*01d0*/  IMAD R17, R8, 0x80, R17 ;  /* 0x0000008008117824 */ /* 0x000fe200078e0211 */
[----:B------:R-:W-:Y:S02]  /*01e0*/  CS2R R8, SRZ ;  /* 0x0000000000087805 */ /* 0x000fe4000001ff00 */
[----:B------:R-:W-:Y:S02]  /*01f0*/  CS2R R10, SRZ ;  /* 0x00000000000a7805 */ /* 0x000fe4000001ff00 */
[----:B------:R-:W-:Y:S01]  /*0200*/  LOP3.LUT R2, R19, 0x20, RZ, 0xfc, !PT ;  /* 0x0000002013027812 */ /* 0x000fe200078efcff */
[----:B------:R-:W-:Y:S01]  /*0210*/  IMAD.WIDE R22, R23, 0x4, R20 ;  /* 0x0000000417167825 */ /* 0x000fe200078e0214 */
[C---:B------:R-:W-:Y:S01]  /*0220*/  LOP3.LUT R18, R19.reuse, 0x40, RZ, 0xfc, !PT ;  /* 0x0000004013127812 */ /* 0x040fe200078efcff */
[----:B------:R-:W2:Y:S01]  /*0230*/  @!P2 LDG.E.128 R4, desc[UR6][R24.64] ;  /* 0x000000061804a981 */ /* 0x000ea2000c1e1d00 */
[----:B------:R-:W-:-:S02]  /*0240*/  LOP3.LUT R31, R19, R0, RZ, 0xfc, !PT ;  /* 0x00000000131f7212 */ /* 0x000fc400078efcff */
[----:B------:R-:W-:Y:S02]  /*0250*/  CS2R R12, SRZ ;  /* 0x00000000000c7805 */ /* 0x000fe4000001ff00 */
[----:B------:R-:W-:Y:S02]  /*0260*/  LEA.HI R32, R19, UR4, RZ, 0x1d ;  /* 0x0000000413207c11 */ /* 0x000fe4000f8fe8ff */
[----:B------:R-:W-:Y:S02]  /*0270*/  CS2R R14, SRZ ;  /* 0x00000000000e7805 */ /* 0x000fe4000001ff00 */
[----:B------:R-:W-:Y:S01]  /*0280*/  LEA.HI R16, R2, UR4, RZ, 0x1d ;  /* 0x0000000402107c11 */ /* 0x000fe2000f8fe8ff */
[----:B------:R-:W3:Y:S01]  /*0290*/  @!P5 LDG.E.128 R8, desc[UR6][R22.64] ;  /* 0x000000061608d981 */ /* 0x000ee2000c1e1d00 */
[----:B------:R-:W-:Y:S01]  /*02a0*/  LEA.HI R18, R18, UR4, RZ, 0x1d ;  /* 0x0000000412127c11 */ /* 0x000fe2000f8fe8ff */
[----:B------:R-:W-:Y:S01]  /*02b0*/  IMAD.WIDE R2, R3, 0x4, R20 ;  /* 0x0000000403027825 */ /* 0x000fe200078e0214 */
[----:B------:R-:W-:-:S03]  /*02c0*/  LOP3.LUT R19, R19, 0x60, RZ, 0xfc, !PT ;  /* 0x0000006013137812 */ /* 0x000fc600078efcff */
[----:B------:R-:W-:Y:S01]  /*02d0*/  IMAD R33, R31, 0x4, R16 ;  /* 0x000000041f217824 */ /* 0x000fe200078e0210 */
[----:B------:R-:W-:Y:S01]  /*02e0*/  LEA.HI R34, R19, UR4, RZ, 0x1d ;  /* 0x0000000413227c11 */ /* 0x000fe2000f8fe8ff */
[----:B------:R-:W-:Y:S01]  /*02f0*/  IMAD R29, R31, 0x4, R18 ;  /* 0x000000041f1d7824 */ /* 0x000fe200078e0212 */
[----:B------:R-:W-:Y:S01]  /*0300*/  CS2R R18, SRZ ;  /* 0x0000000000127805 */ /* 0x000fe2000001ff00 */
[----:B------:R-:W-:Y:S01]  /*0310*/  IMAD.WIDE R20, R17, 0x4, R20 ;  /* 0x0000000411147825 */ /* 0x000fe200078e0214 */
[----:B------:R-:W-:Y:S01]  /*0320*/  CS2R R16, SRZ ;  /* 0x0000000000107805 */ /* 0x000fe2000001ff00 */
[----:B------:R-:W4:Y:S02]  /*0330*/  @!P4 LDG.E.128 R12, desc[UR6][R2.64] ;  /* 0x00000006020cc981 */ /* 0x000f24000c1e1d00 */
[----:B------:R-:W-:-:S03]  /*0340*/  IMAD R32, R31, 0x4, R32 ;  /* 0x000000041f207824 */ /* 0x000fc600078e0220 */
[----:B------:R-:W5:Y:S01]  /*0350*/  @!P3 LDG.E.128 R16, desc[UR6][R20.64] ;  /* 0x000000061410b981 */ /* 0x000f62000c1e1d00 */
[----:B------:R-:W-:Y:S01]  /*0360*/  IMAD R31, R31, 0x4, R34 ;  /* 0x000000041f1f7824 */ /* 0x000fe200078e0222 */
[----:B--2---:R-:W-:Y:S02]  /*0370*/  SEL R37, R4, RZ, !P2 ;  /* 0x000000ff04257207 */ /* 0x004fe40005000000 */
[----:B------:R-:W-:Y:S02]  /*0380*/  SEL R34, R5, RZ, !P2 ;  /* 0x000000ff05227207 */ /* 0x000fe40005000000 */
[----:B------:R-:W-:Y:S02]  /*0390*/  SEL R6, R6, RZ, !P2 ;  /* 0x000000ff06067207 */ /* 0x000fe40005000000 */
[----:B------:R-:W-:Y:S01]  /*03a0*/  SEL R36, R7, RZ, !P2 ;  /* 0x000000ff07247207 */ /* 0x000fe20005000000 */
[----:B------:R-:W-:Y:S01]  /*03b0*/  STS [R32], R37 ;  /* 0x0000002520007388 */ /* 0x000fe20000000800 */
[----:B---3--:R-:W-:Y:S01]  /*03c0*/  SEL R8, R8, RZ, !P5 ;  /* 0x000000ff08087207 */ /* 0x008fe20006800000 */
[----:B------:R-:W1:Y:S01]  /*03d0*/  LDC.64 R4, c[0x0][0x218] ;  /* 0x00008600ff047b82 */ /* 0x000e620000000a00 */
[----:B------:R-:W-:Y:S01]  /*03e0*/  SEL R9, R9, RZ, !P5 ;  /* 0x000000ff09097207 */ /* 0x000fe20006800000 */
[----:B------:R-:W-:Y:S01]  /*03f0*/  STS [R33+0x80], R34 ;  /* 0x0000802221007388 */ /* 0x000fe20000000800 */
[----:B------:R-:W-:-:S02]  /*0400*/  SEL R10, R10, RZ, !P5 ;  /* 0x000000ff0a0a7207 */ /* 0x000fc40006800000 */
[----:B------:R-:W-:Y:S01]  /*0410*/  SHF.R.S32.HI R7, RZ, 0x1a, R26 ;  /* 0x0000001aff077819 */ /* 0x000fe2000001141a */
[----:B------:R2:W-:Y:S01]  /*0420*/  STS [R29+0x100], R6 ;  /* 0x000100061d007388 */ /* 0x0005e20000000800 */
[----:B------:R-:W-:Y:S02]  /*0430*/  SEL R11, R11, RZ, !P5 ;  /* 0x000000ff0b0b7207 */ /* 0x000fe40006800000 */
[----:B------:R-:W-:Y:S01]  /*0440*/  LOP3.LUT R26, R35, 0x1f, R28, 0xf8, !PT ;  /* 0x0000001f231a7812 */ /* 0x000fe200078ef81c */
[----:B------:R-:W-:Y:S01]  /*0450*/  STS [R31+0x180], R36 ;  /* 0x000180241f007388 */ /* 0x000fe20000000800 */
[----:B----4-:R-:W-:Y:S02]  /*0460*/  SEL R35, R12, RZ, !P4 ;  /* 0x000000ff0c237207 */ /* 0x010fe40006000000 */
[----:B------:R-:W-:Y:S01]  /*0470*/  SEL R12, R14, RZ, !P4 ;  /* 0x000000ff0e0c7207 */ /* 0x000fe20006000000 */
[----:B------:R3:W-:Y:S01]  /*0480*/  STS [R32+0x20], R8 ;  /* 0x0000200820007388 */ /* 0x0007e20000000800 */
[----:B--2---:R-:W-:-:S03]  /*0490*/  SEL R6, R13, RZ, !P4 ;  /* 0x000000ff0d067207 */ /* 0x004fc60006000000 */
[----:B------:R2:W-:Y:S01]  /*04a0*/  STS [R33+0xa0], R9 ;  /* 0x0000a00921007388 */ /* 0x0005e20000000800 */
[----:B-----5:R-:W-:-:S03]  /*04b0*/  SEL R18, R18, RZ, !P3 ;  /* 0x000000ff12127207 */ /* 0x020fc60005800000 */
[----:B------:R4:W-:Y:S01]  /*04c0*/  STS [R29+0x120], R10 ;  /* 0x0001200a1d007388 */ /* 0x0009e20000000800 */
[----:B---3--:R-:W-:-:S03]  /*04d0*/  SEL R8, R15, RZ, !P4 ;  /* 0x000000ff0f087207 */ /* 0x008fc60006000000 */
[----:B------:R-:W-:Y:S01]  /*04e0*/  STS [R31+0x1a0], R11 ;  /* 0x0001a00b1f007388 */ /* 0x000fe20000000800 */
[----:B--2---:R-:W-:-:S03]  /*04f0*/  SEL R9, R16, RZ, !P3 ;  /* 0x000000ff10097207 */ /* 0x004fc60005800000 */
[----:B------:R-:W-:Y:S01]  /*0500*/  STS [R32+0x40], R35 ;  /* 0x0000402320007388 */ /* 0x000fe20000000800 */
[----:B----4-:R-:W-:-:S03]  /*0510*/  SEL R10, R17, RZ, !P3 ;  /* 0x000000ff110a7207 */ /* 0x010fc60005800000 */
[----:B------:R2:W-:Y:S01]  /*0520*/  STS [R33+0xc0], R6 ;  /* 0x0000c00621007388 */ /* 0x0005e20000000800 */
[----:B------:R-:W-:-:S03]  /*0530*/  SEL R14, R19, RZ, !P3 ;  /* 0x000000ff130e7207 */ /* 0x000fc60005800000 */
[----:B------:R-:W-:Y:S01]  /*0540*/  STS [R29+0x140], R12 ;  /* 0x0001400c1d007388 */ /* 0x000fe20000000800 */
[----:B------:R-:W-:-:S03]  /*0550*/  SGXT R7, R7, 0x1 ;  /* 0x000000010707781a */ /* 0x000fc60000000200 */
[----:B------:R-:W-:Y:S04]  /*0560*/  STS [R31+0x1c0], R8 ;  /* 0x0001c0081f007388 */ /* 0x000fe80000000800 */
[----:B------:R3:W-:Y:S01]  /*0570*/  STS [R32+0x60], R9 ;  /* 0x0000600920007388 */ /* 0x0007e20000000800 */
[----:B------:R-:W-:-:S03]  /*0580*/  LEA.HI R7, R7, R26, RZ, 0x4 ;  /* 0x0000001a07077211 */ /* 0x000fc600078f20ff */
[----:B------:R4:W-:Y:S04]  /*0590*/  STS [R33+0xe0], R10 ;  /* 0x0000e00a21007388 */ /* 0x0009e80000000800 */
[----:B------:R-:W-:Y:S04]  /*05a0*/  STS [R29+0x160], R18 ;  /* 0x000160121d007388 */ /* 0x000fe80000000800 */
[----:B------:R5:W-:Y:S01]  /*05b0*/  STS [R31+0x1e0], R14 ;  /* 0x0001e00e1f007388 */ /* 0x000be20000000800 */
[----:B------:R-:W-:Y:S02]  /*05c0*/  LOP3.LUT R7, R7, 0x7ffffff0, RZ, 0xc0, !PT ;  /* 0x7ffffff007077812 */ /* 0x000fe400078ec0ff */
[----:B------:R-:W-:-:S03]  /*05d0*/  ISETP.GE.AND P0, PT, R26, 0x40, PT ;  /* 0x000000401a00780c */ /* 0x000fc60003f06270 */
[----:B------:R-:W-:-:S04]  /*05e0*/  IMAD.IADD R7, R26, 0x1, -R7 ;  /* 0x000000011a077824 */ /* 0x000fc800078e0a07 */
[----:B------:R-:W-:-:S04]  /*05f0*/  IMAD.SHL.U32 R7, R7, 0x2, RZ ;  /* 0x0000000207077824 */ /* 0x000fc800078e00ff */
[----:B-1----:R-:W-:Y:S01]  /*0600*/  IMAD.WIDE R4, R7, 0x4, R4 ;  /* 0x0000000407047825 */ /* 0x002fe200078e0204 */
[----:B--2---:R-:W-:Y:S01]  /*0610*/  CS2R R6, SRZ ;  /* 0x0000000000067805 */ /* 0x004fe2000001ff00 */
[----:B------:R-:W-:Y:S01]  /*0620*/  BAR.SYNC.DEFER_BLOCKING 0x0 ;  /* 0x0000000000007b1d */ /* 0x000fe20000010000 */
[----:B---3--:R-:W-:Y:S01]  /*0630*/  CS2R R8, SRZ ;  /* 0x0000000000087805 */ /* 0x008fe2000001ff00 */
[----:B------:R-:W-:Y:S02]  /*0640*/  IMAD.MOV.U32 R32, RZ, RZ, RZ ;  /* 0x000000ffff207224 */ /* 0x000fe400078e00ff */
[----:B------:R-:W-:Y:S02]  /*0650*/  IMAD.MOV.U32 R34, RZ, RZ, RZ ;  /* 0x000000ffff227224 */ /* 0x000fe400078e00ff */
[----:B------:R-:W2:Y:S04]  /*0660*/  @!P0 LDG.E.EL R6, desc[UR6][R4.64] ;  /* 0x0000000604068981 */ /* 0x000ea8000c2e1900 */
[----:B------:R-:W3:Y:S04]  /*0670*/  @!P0 LDG.E.EL R8, desc[UR6][R4.64] ;  /* 0x0000000604088981 */ /* 0x000ee8000c2e1900 */
[----:B------:R-:W3:Y:S04]  /*0680*/  @!P0 LDG.E.EL R32, desc[UR6][R4.64] ;  /* 0x0000000604208981 */ /* 0x000ee8000c2e1900 */
[----:B------:R-:W3:Y:S01]  /*0690*/  @!P0 LDG.E.EL R34, desc[UR6][R4.64] ;  /* 0x0000000604228981 */ /* 0x000ee2000c2e1900 */
[----:B----4-:R-:W-:-:S02]  /*06a0*/  CS2R R10, SRZ ;  /* 0x00000000000a7805 */ /* 0x010fc4000001ff00 */
[----:B------:R-:W-:Y:S02]  /*06b0*/  CS2R R12, SRZ ;  /* 0x00000000000c7805 */ /* 0x000fe4000001ff00 */
[----:B-----5:R-:W-:Y:S02]  /*06c0*/  CS2R R14, SRZ ;  /* 0x00000000000e7805 */ /* 0x020fe4000001ff00 */
[----:B------:R-:W-:Y:S01]  /*06d0*/  CS2R R16, SRZ ;  /* 0x0000000000107805 */ /* 0x000fe2000001ff00 */
[----:B------:R-:W-:Y:S01]  /*06e0*/  IMAD.MOV.U32 R19, RZ, RZ, RZ ;  /* 0x000000ffff137224 */ /* 0x000fe200078e00ff */
[----:B------:R-:W4:Y:S04]  /*06f0*/  @!P0 LDG.E.EL R7, desc[UR6][R4.64+0x4] ;  /* 0x0000040604078981 */ /* 0x000f28000c2e1900 */
[----:B------:R-:W5:Y:S04]  /*0700*/  @!P0 LDG.E.EL R10, desc[UR6][R4.64] ;  /* 0x00000006040a8981 */ /* 0x000f68000c2e1900 */
[----:B------:R-:W4:Y:S04]  /*0710*/  @!P0 LDG.E.EL R12, desc[UR6][R4.64] ;  /* 0x00000006040c8981 */ /* 0x000f28000c2e1900 */
[----:B------:R-:W4:Y:S04]  /*0720*/  @!P0 LDG.E.EL R14, desc[UR6][R4.64] ;  /* 0x00000006040e8981 */ /* 0x000f28000c2e1900 */
[----:B------:R-:W4:Y:S04]  /*0730*/  @!P0 LDG.E.EL R16, desc[UR6][R4.64] ;  /* 0x0000000604108981 */ /* 0x000f28000c2e1900 */
[----:B------:R-:W4:Y:S04]  /*0740*/  @!P0 LDG.E.EL R15, desc[UR6][R4.64+0x4] ;  /* 0x00000406040f8981 */ /* 0x000f28000c2e1900 */
[----:B------:R-:W4:Y:S04]  /*0750*/  @!P0 LDG.E.EL R19, desc[UR6][R4.64+0x4] ;  /* 0x0000040604138981 */ /* 0x000f28000c2e1900 */
[----:B------:R-:W4:Y:S01]  /*0760*/  @!P0 LDG.E.EL R17, desc[UR6][R4.64+0x4] ;  /* 0x0000040604118981 */ /* 0x000f22000c2e1900 */
[----:B------:R-:W-:-:S03]  /*0770*/  IMAD.MOV.U32 R29, RZ, RZ, RZ ;  /* 0x000000ffff1d7224 */ /* 0x000fc600078e00ff */
[----:B------:R-:W4:Y:S04]  /*0780*/  @!P0 LDG.E.EL R13, desc[UR6][R4.64+0x4] ;  /* 0x00000406040d8981 */ /* 0x000f28000c2e1900 */
[----:B------:R-:W4:Y:S04]  /*0790*/  @!P0 LDG.E.EL R29, desc[UR6][R4.64+0x4] ;  /* 0x00000406041d8981 */ /* 0x000f28000c2e1900 */
[----:B------:R-:W4:Y:S04]  /*07a0*/  @!P0 LDG.E.EL R11, desc[UR6][R4.64+0x4] ;  /* 0x00000406040b8981 */ /* 0x000f28000c2e1900 */
[----:B------:R1:W4:Y:S01]  /*07b0*/  @!P0 LDG.E.EL R9, desc[UR6][R4.64+0x4] ;  /* 0x0000040604098981 */ /* 0x000322000c2e1900 */
[----:B------:R-:W-:-:S04]  /*07c0*/  LOP3.LUT R18, R28, 0xff, RZ, 0xc0, !PT ;  /* 0x000000ff1c127812 */ /* 0x000fc800078ec0ff */
[----:B------:R-:W-:-:S04]  /*07d0*/  LOP3.LUT R33, R18, 0x100, RZ, 0xfc, !PT ;  /* 0x0000010012217812 */ /* 0x000fc800078efcff */
[----:B------:R-:W-:Y:S02]  /*07e0*/  SHF.R.U32.HI R33, RZ, 0x3, R33 ;  /* 0x00000003ff217819 */ /* 0x000fe40000011621 */
[C---:B------:R-:W-:Y:S02]  /*07f0*/  LOP3.LUT R36, R18.reuse, 0x300, RZ, 0xfc, !PT ;  /* 0x0000030012247812 */ /* 0x040fe400078efcff */
[----:B------:R-:W-:Y:S02]  /*0800*/  LOP3.LUT R33, R33, 0x3c, RZ, 0xc0, !PT ;  /* 0x0000003c21217812 */ /* 0x000fe400078ec0ff */
[----:B------:R-:W-:Y:S02]  /*0810*/  LOP3.LUT R35, R18, 0x200, RZ, 0xfc, !PT ;  /* 0x0000020012237812 */ /* 0x000fe400078efcff */
[----:B------:R-:W-:Y:S01]  /*0820*/  SHF.R.U32.HI R36, RZ, 0x3, R36 ;  /* 0x00000003ff247819 */ /* 0x000fe20000011624 */
[----:B------:R-:W-:Y:S01]  /*0830*/  VIADD R33, R33, UR4 ;  /* 0x0000000421217c36 */ /* 0x000fe20008000000 */
[----:B------:R-:W-:-:S02]  /*0840*/  SHF.R.U32.HI R35, RZ, 0x3, R35 ;  /* 0x00000003ff237819 */ /* 0x000fc40000011623 */
[----:B-1----:R-:W-:Y:S01]  /*0850*/  LOP3.LUT R4, R36, 0x7c, RZ, 0xc0, !PT ;  /* 0x0000007c24047812 */ /* 0x002fe200078ec0ff */
[----:B------:R-:W-:Y:S01]  /*0860*/  IMAD R36, R18, 0x4, R33 ;  /* 0x0000000412247824 */ /* 0x000fe200078e0221 */
[----:B------:R-:W-:-:S03]  /*0870*/  LOP3.LUT R35, R35, 0x5c, RZ, 0xc0, !PT ;  /* 0x0000005c23237812 */ /* 0x000fc600078ec0ff */
[----:B------:R-:W-:Y:S01]  /*0880*/  VIADD R33, R4, UR4 ;  /* 0x0000000404217c36 */ /* 0x000fe20008000000 */
[----:B------:R-:W1:Y:S01]  /*0890*/  LDS R5, [R36+0x400] ;  /* 0x0004000024057984 */ /* 0x000e620000000800 */
[----:B------:R-:W-:Y:S02]  /*08a0*/  VIADD R35, R35, UR4 ;  /* 0x0000000423237c36 */ /* 0x000fe40008000000 */
[C---:B------:R-:W-:Y:S02]  /*08b0*/  IMAD R33, R18.reuse, 0x4, R33 ;  /* 0x0000000412217824 */ /* 0x040fe400078e0221 */
[----:B------:R-:W-:-:S04]  /*08c0*/  IMAD R35, R18, 0x4, R35 ;  /* 0x0000000412237824 */ /* 0x000fc800078e0223 */
[----:B------:R-:W-:Y:S04]  /*08d0*/  LDS R33, [R33+0xc00] ;  /* 0x000c000021217984 */ /* 0x000fe80000000800 */
[----:B------:R-:W1:Y:S01]  /*08e0*/  LDS R35, [R35+0x800] ;  /* 0x0008000023237984 */ /* 0x000e620000000800 */
[----:B------:R-:W-:-:S04]  /*08f0*/  SHF.R.U32.HI R31, RZ, 0x3, R28 ;  /* 0x00000003ff1f7819 */ /* 0x000fc8000001161c */
[----:B------:R-:W-:-:S05]  /*0900*/  LOP3.LUT R31, R31, 0x1c, RZ, 0xc0, !PT ;  /* 0x0000001c1f1f7812 */ /* 0x000fca00078ec0ff */
[----:B------:R-:W-:-:S04]  /*0910*/  VIADD R31, R31, UR4 ;  /* 0x000000041f1f7c36 */ /* 0x000fc80008000000 */
[----:B------:R-:W-:-:S05]  /*0920*/  IMAD R31, R18, 0x4, R31 ;  /* 0x00000004121f7824 */ /* 0x000fca00078e021f */
[----:B------:R1:W-:Y:S02]  /*0930*/  LDS R4, [R31] ;  /* 0x000000001f047984 */ /* 0x0003e40000000800 */
[----:B-1----:R-:W-:-:S04]  /*0940*/  LOP3.LUT R31, R18, 0x400, RZ, 0xfc, !PT ;  /* 0x00000400121f7812 */ /* 0x002fc800078efcff */
[----:B------:R-:W-:-:S04]  /*0950*/  SHF.R.U32.HI R31, RZ, 0x3, R31 ;  /* 0x00000003ff1f7819 */ /* 0x000fc8000001161f */
[----:B------:R-:W-:-:S05]  /*0960*/  LOP3.LUT R31, R31, 0x9c, RZ, 0xc0, !PT ;  /* 0x0000009c1f1f7812 */ /* 0x000fca00078ec0ff */
[----:B------:R-:W-:-:S04]  /*0970*/  VIADD R31, R31, UR4 ;  /* 0x000000041f1f7c36 */ /* 0x000fc80008000000 */
[----:B------:R-:W-:-:S06]  /*0980*/  IMAD R31, R18, 0x4, R31 ;  /* 0x00000004121f7824 */ /* 0x000fcc00078e021f */
[----:B------:R-:W1:Y:S01]  /*0990*/  LDS R31, [R31+0x1000] ;  /* 0x001000001f1f7984 */ /* 0x000e620000000800 */
[----:B--2---:R-:W-:-:S05]  /*09a0*/  SEL R6, R6, RZ, !P0 ;  /* 0x000000ff06067207 */ /* 0x004fca0004000000 */
[----:B------:R-:W-:Y:S01]  /*09b0*/  FADD R5, R5, R6 ;  /* 0x0000000605057221 */ /* 0x000fe20000000000 */
[----:B---3--:R-:W-:Y:S02]  /*09c0*/  SEL R6, R8, RZ, !P0 ;  /* 0x000000ff08067207 */ /* 0x008fe40004000000 */
[----:B------:R-:W-:Y:S02]  /*09d0*/  SEL R8, R32, RZ, !P0 ;  /* 0x000000ff20087207 */ /* 0x000fe40004000000 */
[C---:B------:R-:W-:Y:S01]  /*09e0*/  LOP3.LUT R32, R18.reuse, 0x500, RZ, 0xfc, !PT ;  /* 0x0000050012207812 */ /* 0x040fe200078efcff */
[----:B0-----:R-:W-:Y:S02]  /*09f0*/  FADD R6, R35, R6 ;  /* 0x0000000623067221 */ /* 0x001fe40000000000 */
[----:B------:R-:W-:Y:S01]  /*0a00*/  FADD R8, R33, R8 ;  /* 0x0000000821087221 */ /* 0x000fe20000000000 */
[----:B------:R-:W-:Y:S02]  /*0a10*/  SHF.R.U32.HI R32, RZ, 0x3, R32 ;  /* 0x00000003ff207819 */ /* 0x000fe40000011620 */
[----:B------:R-:W-:-:S02]  /*0a20*/  LOP3.LUT R33, R18, 0x600, RZ, 0xfc, !PT ;  /* 0x0000060012217812 */ /* 0x000fc400078efcff */
[----:B------:R-:W-:Y:S02]  /*0a30*/  LOP3.LUT R35, R18, 0x700, RZ, 0xfc, !PT ;  /* 0x0000070012237812 */ /* 0x000fe400078efcff */
[----:B------:R-:W-:Y:S02]  /*0a40*/  LOP3.LUT R32, R32, 0xbc, RZ, 0xc0, !PT ;  /* 0x000000bc20207812 */ /* 0x000fe400078ec0ff */
[----:B------:R-:W-:Y:S02]  /*0a50*/  SEL R37, R34, RZ, !P0 ;  /* 0x000000ff22257207 */ /* 0x000fe40004000000 */
[----:B------:R-:W-:Y:S02]  /*0a60*/  SHF.R.U32.HI R34, RZ, 0x3, R33 ;  /* 0x00000003ff227819 */ /* 0x000fe40000011621 */
[----:B------:R-:W-:Y:S01]  /*0a70*/  SHF.R.U32.HI R35, RZ, 0x3, R35 ;  /* 0x00000003ff237819 */ /* 0x000fe20000011623 */
[----:B------:R-:W-:Y:S01]  /*0a80*/  VIADD R33, R32, UR4 ;  /* 0x0000000420217c36 */ /* 0x000fe20008000000 */
[----:B------:R-:W-:-:S02]  /*0a90*/  LOP3.LUT R34, R34, 0xdc, RZ, 0xc0, !PT ;  /* 0x000000dc22227812 */ /* 0x000fc400078ec0ff */
[----:B------:R-:W-:Y:S01]  /*0aa0*/  LOP3.LUT R35, R35, 0xfc, RZ, 0xc0, !PT ;  /* 0x000000fc23237812 */ /* 0x000fe200078ec0ff */
[----:B------:R-:W-:Y:S02]  /*0ab0*/  IMAD R32, R18, 0x4, R33 ;  /* 0x0000000412207824 */ /* 0x000fe400078e0221 */
[----:B------:R-:W-:Y:S02]  /*0ac0*/  VIADD R33, R34, UR4 ;  /* 0x0000000422217c36 */ /* 0x000fe40008000000 */
[----:B------:R-:W-:Y:S02]  /*0ad0*/  VIADD R35, R35, UR4 ;  /* 0x0000000423237c36 */ /* 0x000fe40008000000 */
[----:B------:R-:W0:Y:S01]  /*0ae0*/  LDS R32, [R32+0x1400] ;  /* 0x0014000020207984 */ /* 0x000e220000000800 */
[C---:B------:R-:W-:Y:S02]  /*0af0*/  IMAD R34, R18.reuse, 0x4, R33 ;  /* 0x0000000412227824 */ /* 0x040fe400078e0221 */
[----:B------:R-:W-:-:S04]  /*0b00*/  IMAD R33, R18, 0x4, R35 ;  /* 0x0000000412217824 */ /* 0x000fc800078e0223 */
[----:B------:R-:W-:Y:S04]  /*0b10*/  LDS R34, [R34+0x1800] ;  /* 0x0018000022227984 */ /* 0x000fe80000000800 */
[----:B------:R-:W2:Y:S01]  /*0b20*/  LDS R33, [R33+0x1c00] ;  /* 0x001c000021217984 */ /* 0x000ea20000000800 */
[----:B-----5:R-:W-:Y:S02]  /*0b30*/  SEL R10, R10, RZ, !P0 ;  /* 0x000000ff0a0a7207 */ /* 0x020fe40004000000 */
[----:B----4-:R-:W-:-:S03]  /*0b40*/  SEL R35, R12, RZ, !P0 ;  /* 0x000000ff0c237207 */ /* 0x010fc60004000000 */
[----:B-1----:R-:W-:Y:S01]  /*0b50*/  FADD R12, R31, R10 ;  /* 0x0000000a1f0c7221 */ /* 0x002fe20000000000 */
[----:B------:R-:W-:-:S04]  /*0b60*/  LOP3.LUT R31, R18, 0x800, RZ, 0xfc, !PT ;  /* 0x00000800121f7812 */ /* 0x000fc800078efcff */
[----:B------:R-:W-:-:S04]  /*0b70*/  SHF.R.U32.HI R31, RZ, 0x3, R31 ;  /* 0x00000003ff1f7819 */ /* 0x000fc8000001161f */
[----:B------:R-:W-:Y:S01]  /*0b80*/  LOP3.LUT R31, R31, 0x11c, RZ, 0xc0, !PT ;  /* 0x0000011c1f1f7812 */ /* 0x000fe200078ec0ff */
[----:B0-----:R-:W-:Y:S01]  /*0b90*/  FADD R10, R32, R35 ;  /* 0x00000023200a7221 */ /* 0x001fe20000000000 */
[----:B------:R-:W-:Y:S02]  /*0ba0*/  SEL R35, R14, RZ, !P0 ;  /* 0x000000ff0e237207 */ /* 0x000fe40004000000 */
[----:B------:R-:W-:Y:S02]  /*0bb0*/  SEL R14, R16, RZ, !P0 ;  /* 0x000000ff100e7207 */ /* 0x000fe40004000000 */
[----:B------:R-:W-:-:S04]  /*0bc0*/  LOP3.LUT R32, R18, 0x900, RZ, 0xfc, !PT ;  /* 0x0000090012207812 */ /* 0x000fc800078efcff */
[----:B------:R-:W-:Y:S01]  /*0bd0*/  SHF.R.U32.HI R32, RZ, 0x3, R32 ;  /* 0x00000003ff207819 */ /* 0x000fe20000011620 */
[----:B--2---:R-:W-:Y:S01]  /*0be0*/  FADD R14, R33, R14 ;  /* 0x0000000e210e7221 */ /* 0x004fe20000000000 */
[----:B------:R-:W-:Y:S01]  /*0bf0*/  LOP3.LUT R33, R18, 0xa00, RZ, 0xfc, !PT ;  /* 0x00000a0012217812 */ /* 0x000fe200078efcff */
[----:B------:R-:W-:Y:S01]  /*0c00*/  FADD R16, R34, R35 ;  /* 0x0000002322107221 */ /* 0x000fe20000000000 */
[----:B------:R-:W-:Y:S02]  /*0c10*/  LOP3.LUT R32, R32, 0x13c, RZ, 0xc0, !PT ;  /* 0x0000013c20207812 */ /* 0x000fe400078ec0ff */
[----:B------:R-:W-:Y:S02]  /*0c20*/  LOP3.LUT R34, R18, 0xb00, RZ, 0xfc, !PT ;  /* 0x00000b0012227812 */ /* 0x000fe400078efcff */
[----:B------:R-:W-:Y:S01]  /*0c30*/  SHF.R.U32.HI R33, RZ, 0x3, R33 ;  /* 0x00000003ff217819 */ /* 0x000fe20000011621 */
[----:B------:R-:W-:Y:S01]  /*0c40*/  VIADD R35, R32, UR4 ;  /* 0x0000000420237c36 */ /* 0x000fe20008000000 */
[----:B------:R-:W-:Y:S01]  /*0c50*/  SHF.R.U32.HI R34, RZ, 0x3, R34 ;  /* 0x00000003ff227819 */ /* 0x000fe20000011622 */
[----:B------:R-:W-:Y:S01]  /*0c60*/  VIADD R31, R31, UR4 ;  /* 0x000000041f1f7c36 */ /* 0x000fe20008000000 */
[----:B------:R-:W-:-:S02]  /*0c70*/  LOP3.LUT R32, R33, 0x15c, RZ, 0xc0, !PT ;  /* 0x0000015c21207812 */ /* 0x000fc400078ec0ff */
[----:B------:R-:W-:Y:S01]  /*0c80*/  LOP3.LUT R34, R34, 0x17c, RZ, 0xc0, !PT ;  /* 0x0000017c22227812 */ /* 0x000fe200078ec0ff */
[----:B------:R-:W-:Y:S02]  /*0c90*/  IMAD R33, R18, 0x4, R31 ;  /* 0x0000000412217824 */ /* 0x000fe400078e021f */
[----:B------:R-:W-:Y:S02]  /*0ca0*/  VIADD R31, R32, UR4 ;  /* 0x00000004201f7c36 */ /* 0x000fe40008000000 */
[----:B------:R-:W-:Y:S01]  /*0cb0*/  FADD R4, R4, R37 ;  /* 0x0000002504047221 */ /* 0x000fe20000000000 */
[----:B------:R-:W-:Y:S02]  /*0cc0*/  VIADD R36, R34, UR4 ;  /* 0x0000000422247c36 */ /* 0x000fe40008000000 */
[C---:B------:R-:W-:Y:S01]  /*0cd0*/  IMAD R37, R18.reuse, 0x4, R31 ;  /* 0x0000000412257824 */ /* 0x040fe200078e021f */
[----:B------:R-:W0:Y:S01]  /*0ce0*/  LDS R34, [R33+0x2000] ;  /* 0x0020000021227984 */ /* 0x000e220000000800 */
[----:B------:R-:W-:-:S03]  /*0cf0*/  IMAD R36, R18, 0x4, R36 ;  /* 0x0000000412247824 */ /* 0x000fc600078e0224 */
[----:B------:R-:W1:Y:S04]  /*0d00*/  LDS R31, [R37+0x2800] ;  /* 0x00280000251f7984 */ /* 0x000e680000000800 */
[----:B------:R-:W2:Y:S01]  /*0d10*/  LDS R36, [R36+0x2c00] ;  /* 0x002c000024247984 */ /* 0x000ea20000000800 */
[----:B------:R-:W-:-:S05]  /*0d20*/  IMAD R35, R18, 0x4, R35 ;  /* 0x0000000412237824 */ /* 0x000fca00078e0223 */
[----:B------:R-:W3:Y:S01]  /*0d30*/  LDS R32, [R35+0x2400] ;  /* 0x0024000023207984 */ /* 0x000ee20000000800 */
[----:B------:R-:W-:Y:S02]  /*0d40*/  SEL R15, R15, RZ, !P0 ;  /* 0x000000ff0f0f7207 */ /* 0x000fe40004000000 */
[----:B------:R-:W-:Y:S02]  /*0d50*/  SEL R19, R19, RZ, !P0 ;  /* 0x000000ff13137207 */ /* 0x000fe40004000000 */
[----:B------:R-:W-:Y:S02]  /*0d60*/  SEL R17, R17, RZ, !P0 ;  /* 0x000000ff11117207 */ /* 0x000fe40004000000 */
[----:B------:R-:W-:Y:S01]  /*0d70*/  SEL R29, R29, RZ, !P0 ;  /* 0x000000ff1d1d7207 */ /* 0x000fe20004000000 */
[----:B0-----:R-:W-:Y:S01]  /*0d80*/  FADD R34, R34, R19 ;  /* 0x0000001322227221 */ /* 0x001fe20000000000 */
[C---:B------:R-:W-:Y:S01]  /*0d90*/  LOP3.LUT R19, R18.reuse, 0xd00, RZ, 0xfc, !PT ;  /* 0x00000d0012137812 */ /* 0x040fe200078efcff */
[----:B-1----:R-:W-:Y:S01]  /*0da0*/  FADD R31, R31, R15 ;  /* 0x0000000f1f1f7221 */ /* 0x002fe20000000000 */
[----:B------:R-:W-:Y:S01]  /*0db0*/  LOP3.LUT R15, R18, 0xc00, RZ, 0xfc, !PT ;  /* 0x00000c00120f7812 */ /* 0x000fe200078efcff */
[----:B--2---:R-:W-:-:S03]  /*0dc0*/  FADD R36, R36, R17 ;  /* 0x0000001124247221 */ /* 0x004fc60000000000 */
[----:B------:R-:W-:Y:S02]  /*0dd0*/  SHF.R.U32.HI R17, RZ, 0x3, R15 ;  /* 0x00000003ff117819 */ /* 0x000fe4000001160f */
[----:B------:R-:W-:Y:S02]  /*0de0*/  SHF.R.U32.HI R15, RZ, 0x3, R19 ;  /* 0x00000003ff0f7819 */ /* 0x000fe40000011613 */
[----:B------:R-:W-:Y:S02]  /*0df0*/  LOP3.LUT R19, R18, 0xe00, RZ, 0xfc, !PT ;  /* 0x00000e0012137812 */ /* 0x000fe400078efcff */
[----:B------:R-:W-:Y:S02]  /*0e00*/  LOP3.LUT R17, R17, 0x19c, RZ, 0xc0, !PT ;  /* 0x0000019c11117812 */ /* 0x000fe400078ec0ff */
[----:B------:R-:W-:Y:S01]  /*0e10*/  SHF.R.U32.HI R19, RZ, 0x3, R19 ;  /* 0x00000003ff137819 */ /* 0x000fe20000011613 */
[----:B---3--:R-:W-:Y:S01]  /*0e20*/  FADD R32, R32, R29 ;  /* 0x0000001d20207221 */ /* 0x008fe20000000000 */
[----:B------:R-:W-:Y:S01]  /*0e30*/  LOP3.LUT R15, R15, 0x1bc, RZ, 0xc0, !PT ;  /* 0x000001bc0f0f7812 */ /* 0x000fe200078ec0ff */
[----:B------:R-:W-:Y:S01]  /*0e40*/  VIADD R17, R17, UR4 ;  /* 0x0000000411117c36 */ /* 0x000fe20008000000 */
[----:B------:R-:W-:-:S02]  /*0e50*/  LOP3.LUT R29, R18, 0xf00, RZ, 0xfc, !PT ;  /* 0x00000f00121d7812 */ /* 0x000fc400078efcff */
[----:B------:R-:W-:Y:S01]  /*0e60*/  LOP3.LUT R19, R19, 0x1dc, RZ, 0xc0, !PT ;  /* 0x000001dc13137812 */ /* 0x000fe200078ec0ff */
[----:B------:R-:W-:Y:S01]  /*0e70*/  VIADD R15, R15, UR4 ;  /* 0x000000040f0f7c36 */ /* 0x000fe20008000000 */
[----:B------:R-:W-:Y:S01]  /*0e80*/  SHF.R.U32.HI R29, RZ, 0x3, R29 ;  /* 0x00000003ff1d7819 */ /* 0x000fe2000001161d */
[C---:B------:R-:W-:Y:S02]  /*0e90*/  IMAD R17, R18.reuse, 0x4, R17 ;  /* 0x0000000412117824 */ /* 0x040fe400078e0211 */
[----:B------:R-:W-:Y:S01]  /*0ea0*/  VIADD R19, R19, UR4 ;  /* 0x0000000413137c36 */ /* 0x000fe20008000000 */
[----:B------:R-:W-:Y:S01]  /*0eb0*/  LOP3.LUT R29, R29, 0x1fc, RZ, 0xc0, !PT ;  /* 0x000001fc1d1d7812 */ /* 0x000fe200078ec0ff */
[C---:B------:R-:W-:Y:S01]  /*0ec0*/  IMAD R37, R18.reuse, 0x4, R15 ;  /* 0x0000000412257824 */ /* 0x040fe200078e020f */
[----:B------:R-:W0:Y:S01]  /*0ed0*/  LDS R33, [R17+0x3000] ;  /* 0x0030000011217984 */ /* 0x000e220000000800 */
[----:B------:R-:W-:Y:S02]  /*0ee0*/  IMAD R15, R18, 0x4, R19 ;  /* 0x00000004120f7824 */ /* 0x000fe400078e0213 */
[----:B------:R-:W-:Y:S01]  /*0ef0*/  FADD R19, R4, R5 ;  /* 0x0000000504137221 */ /* 0x000fe20000000000 */
[----:B------:R-:W-:Y:S01]  /*0f00*/  VIADD R29, R29, UR4 ;  /* 0x000000041d1d7c36 */ /* 0x000fe20008000000 */
[----:B------:R-:W1:Y:S02]  /*0f10*/  LDS R37, [R37+0x3400] ;  /* 0x0034000025257984 */ /* 0x000e640000000800 */
[----:B------:R-:W-:Y:S01]  /*0f20*/  FADD R19, R6, R19 ;  /* 0x0000001306137221 */ /* 0x000fe20000000000 */
[----:B------:R-:W-:Y:S01]  /*0f30*/  IMAD R18, R18, 0x4, R29 ;  /* 0x0000000412127824 */ /* 0x000fe200078e021d */
[----:B------:R-:W2:Y:S02]  /*0f40*/  LDS R15, [R15+0x3800] ;  /* 0x003800000f0f7984 */ /* 0x000ea40000000800 */
[----:B------:R-:W-:-:S02]  /*0f50*/  FADD R19, R8, R19 ;  /* 0x0000001308137221 */ /* 0x000fc40000000000 */
[----:B------:R3:W4:Y:S02]  /*0f60*/  LDS R17, [R18+0x3c00] ;  /* 0x003c000012117984 */ /* 0x0007240000000800 */
[----:B------:R-:W-:-:S04]  /*0f70*/  FADD R19, R12, R19 ;  /* 0x000000130c137221 */ /* 0x000fc80000000000 */
[----:B------:R-:W-:-:S04]  /*0f80*/  FADD R19, R10, R19 ;  /* 0x000000130a137221 */ /* 0x000fc80000000000 */
[----:B------:R-:W-:-:S04]  /*0f90*/  FADD R19, R16, R19 ;  /* 0x0000001310137221 */ /* 0x000fc80000000000 */
[----:B------:R-:W-:-:S04]  /*0fa0*/  FADD R19, R14, R19 ;  /* 0x000000130e137221 */ /* 0x000fc80000000000 */
[----:B------:R-:W-:Y:S01]  /*0fb0*/  FADD R19, R34, R19 ;  /* 0x0000001322137221 */ /* 0x000fe20000000000 */
[----:B------:R-:W-:-:S03]  /*0fc0*/  SEL R13, R13, RZ, !P0 ;  /* 0x000000ff0d0d7207 */ /* 0x000fc60004000000 */
[----:B------:R-:W-:Y:S01]  /*0fd0*/  FADD R19, R32, R19 ;  /* 0x0000001320137221 */ /* 0x000fe20000000000 */
[----:B------:R-:W-:-:S03]  /*0fe0*/  SEL R11, R11, RZ, !P0 ;  /* 0x000000ff0b0b7207 */ /* 0x000fc60004000000 */
[----:B------:R-:W-:Y:S01]  /*0ff0*/  FADD R19, R31, R19 ;  /* 0x000000131f137221 */ /* 0x000fe20000000000 */
[----:B0-----:R-:W-:-:S03]  /*1000*/  FADD R33, R33, R13 ;  /* 0x0000000d21217221 */ /* 0x001fc60000000000 */
[----:B---3--:R-:W-:Y:S01]  /*1010*/  FADD R18, R36, R19 ;  /* 0x0000001324127221 */ /* 0x008fe20000000000 */
[----:B------:R-:W-:Y:S01]  /*1020*/  SEL R13, R7, RZ, !P0 ;  /* 0x000000ff070d7207 */ /* 0x000fe20004000000 */
[----:B-1----:R-:W-:Y:S02]  /*1030*/  FADD R37, R37, R11 ;  /* 0x0000000b25257221 */ /* 0x002fe40000000000 */
[----:B------:R-:W-:Y:S01]  /*1040*/  FADD R11, R33, R18 ;  /* 0x00000012210b7221 */ /* 0x000fe20000000000 */
[----:B------:R-:W-:Y:S01]  /*1050*/  SEL R7, R9, RZ, !P0 ;  /* 0x000000ff09077207 */ /* 0x000fe20004000000 */
[----:B--2---:R-:W-:Y:S02]  /*1060*/  FADD R18, R15, R13 ;  /* 0x0000000d0f127221 */ /* 0x004fe40000000000 */
[----:B------:R-:W-:Y:S01]  /*1070*/  FADD R11, R37, R11 ;  /* 0x0000000b250b7221 */ /* 0x000fe20000000000 */
[----:B------:R-:W-:Y:S01]  /*1080*/  LOP3.LUT R13, R28, 0x1f, RZ, 0xc0, !PT ;  /* 0x0000001f1c0d7812 */ /* 0x000fe200078ec0ff */
[----:B----4-:R-:W-:-:S02]  /*1090*/  FADD R7, R17, R7 ;  /* 0x0000000711077221 */ /* 0x010fc40000000000 */
[----:B------:R-:W-:Y:S02]  /*10a0*/  FADD R9, R18, R11 ;  /* 0x0000000b12097221 */ /* 0x000fe40000000000 */
[----:B------:R-:W-:Y:S02]  /*10b0*/  IMAD.SHL.U32 R11, R13, 0x20, RZ ;  /* 0x000000200d0b7824 */ /* 0x000fe400078e00ff */
[----:B------:R-:W-:Y:S01]  /*10c0*/  FADD R13, R7, R9 ;  /* 0x00000009070d7221 */ /* 0x000fe20000000000 */
[----:B------:R-:W-:-:S04]  /*10d0*/  IMAD.SHL.U32 R9, R0, 0x4, RZ ;  /* 0x0000000400097824 */ /* 0x000fc800078e00ff */
[----:B------:R-:W-:Y:S02]  /*10e0*/  SEL R15, R13, RZ, !P0 ;  /* 0x000000ff0d0f7207 */ /* 0x000fe40004000000 */
[----:B------:R-:W-:Y:S01]  /*10f0*/  LOP3.LUT R9, R11, R9, RZ, 0xfc, !PT ;  /* 0x000000090b097212 */ /* 0x000fe200078efcff */
[----:B------:R-:W-:Y:S01]  /*1100*/  BAR.SYNC.DEFER_BLOCKING 0x0 ;  /* 0x0000000000007b1d */ /* 0x000fe20000010000 */
[C---:B------:R-:W-:Y:S01]  /*1110*/  ISETP.GE.AND P6, PT, R28.reuse, 0x100, PT ;  /* 0x000001001c00780c */ /* 0x040fe20003fc6270 */
[----:B------:R-:W-:-:S04]  /*1120*/  IMAD.SHL.U32 R13, R28, 0x4, RZ ;  /* 0x000000041c0d7824 */ /* 0x000fc800078e00ff */
[----:B------:R-:W-:Y:S02]  /*1130*/  STS [R9+UR4], R15 ;  /* 0x0000000f09007988 */ /* 0x000fe40008000804 */
[----:B------:R-:W-:Y:S06]  /*1140*/  BAR.SYNC.DEFER_BLOCKING 0x0 ;  /* 0x0000000000007b1d */ /* 0x000fec0000010000 */
[----:B------:R-:W0:Y:S04]  /*1150*/  @!P6 LDS R30, [R13+UR4] ;  /* 0x000000040d1ee984 */ /* 0x000e280008000800 */
[----:B0-----:R-:W0:Y:S02]  /*1160*/  SHFL.BFLY PT, R17, R30, 0x4, 0x1f ;  /* 0x0c801f001e117f89 */ /* 0x001e2400000e0000 */
[----:B0-----:R-:W-:-:S05]  /*1170*/  FADD R17, R30, R17 ;  /* 0x000000111e117221 */ /* 0x001fca0000000000 */
[----:B------:R-:W0:Y:S01]  /*1180*/  SHFL.BFLY PT, R19, R17, 0x2, 0x1f ;  /* 0x0c401f0011137f89 */ /* 0x000e2200000e0000 */
[----:B------:R-:W-:Y:S01]  /*1190*/  LOP3.LUT P1, RZ, R28, 0x7, RZ, 0xc0, !PT ;  /* 0x000000071cff7812 */ /* 0x000fe2000782c0ff */
[----:B0-----:R-:W-:-:S05]  /*11a0*/  FADD R19, R17, R19 ;  /* 0x0000001311137221 */ /* 0x001fca0000000000 */
[----:B------:R-:W0:Y:S01]  /*11b0*/  SHFL.BFLY PT, R29, R19, 0x1, 0x1f ;  /* 0x0c201f00131d7f89 */ /* 0x000e2200000e0000 */
[----:B------:R-:W-:Y:S01]  /*11c0*/  ISETP.LT.AND P1, PT, R28, 0x100, !P1 ;  /* 0x000001001c00780c */ /* 0x000fe20004f21270 */
[----:B0-----:R-:W-:-:S12]  /*11d0*/  FADD R15, R19, R29 ;  /* 0x0000001d130f7221 */ /* 0x001fd80000000000 */
[----:B------:R-:W-:Y:S01]  /*11e0*/  @P1 STS [R13+UR4], R15 ;  /* 0x0000000f0d001988 */ /* 0x000fe20008000804 */
[----:B------:R-:W-:Y:S06]  /*11f0*/  BAR.SYNC.DEFER_BLOCKING 0x0 ;  /* 0x0000000000007b1d */ /* 0x000fec0000010000 */
[----:B------:R-:W0:Y:S02]  /*1200*/  LDS R29, [R11+UR4] ;  /* 0x000000040b1d7984 */ /* 0x000e240008000800 */
[----:B0-----:R-:W-:-:S04]  /*1210*/  FMUL R29, R29, 0.0078125 ;  /* 0x3c0000001d1d7820 */ /* 0x001fc80000400000 */
[--C-:B------:R-:W-:Y:S01]  /*1220*/  FADD R30, R5, -R29.reuse ;  /* 0x8000001d051e7221 */ /* 0x100fe20000000000 */
[----:B------:R-:W-:-:S03]  /*1230*/  FADD R17, R4, -R29 ;  /* 0x8000001d04117221 */ /* 0x000fc60000000000 */
[----:B------:R-:W-:-:S04]  /*1240*/  FMUL R30, R30, R30 ;  /* 0x0000001e1e1e7220 */ /* 0x000fc80000400000 */
[----:B------:R-:W-:Y:S01]  /*1250*/  FFMA R30, R17, R17, R30 ;  /* 0x00000011111e7223 */ /* 0x000fe2000000001e */
[----:B------:R-:W-:-:S04]  /*1260*/  FADD R17, R6, -R29 ;  /* 0x8000001d06117221 */ /* 0x000fc80000000000 */
[----:B------:R-:W-:Y:S01]  /*1270*/  FFMA R30, R17, R17, R30 ;  /* 0x00000011111e7223 */ /* 0x000fe2000000001e */
[--C-:B------:R-:W-:Y:S01]  /*1280*/  FADD R17, R8, -R29.reuse ;  /* 0x8000001d08117221 */ /* 0x100fe20000000000 */
[----:B------:R-:W-:-:S03]  /*1290*/  FADD R13, R12, -R29 ;  /* 0x8000001d0c0d7221 */ /* 0x000fc60000000000 */
[----:B------:R-:W-:Y:S01]  /*12a0*/  FFMA R30, R17, R17, R30 ;  /* 0x00000011111e7223 */ /* 0x000fe2000000001e */
[----:B------:R-:W-:-:S03]  /*12b0*/  FADD R11, R10, -R29 ;  /* 0x8000001d0a0b7221 */ /* 0x000fc60000000000 */
[----:B------:R-:W-:-:S04]  /*12c0*/  FFMA R30, R13, R13, R30 ;  /* 0x0000000d0d1e7223 */ /* 0x000fc8000000001e */
[----:B------:R-:W-:Y:S01]  /*12d0*/  FFMA R30, R11, R11, R30 ;  /* 0x0000000b0b1e7223 */ /* 0x000fe2000000001e */
[----:B------:R-:W-:-:S04]  /*12e0*/  FADD R11, R16, -R29 ;  /* 0x8000001d100b7221 */ /* 0x000fc80000000000 */
        /* <DEDUP_REMOVED lines=18> */
[----:B------:R-:W-:-:S05]  /*1410*/  FFMA R30, R11, R11, R30 ;  /* 0x0000000b0b1e7223 */ /* 0x000fca000000001e */
[----:B------:R-:W-:Y:S01]  /*1420*/  SEL R30, R30, RZ, !P0 ;  /* 0x000000ff1e1e7207 */ /* 0x000fe20004000000 */
[----:B------:R-:W-:Y:S01]  /*1430*/  BAR.SYNC.DEFER_BLOCKING 0x0 ;  /* 0x0000000000007b1d */ /* 0x000fe20000010000 */
[----:B------:R-:W-:-:S05]  /*1440*/  IMAD.SHL.U32 R11, R28, 0x4, RZ ;  /* 0x000000041c0b7824 */ /* 0x000fca00078e00ff */
[----:B------:R-:W-:Y:S02]  /*1450*/  STS [R9+UR4], R30 ;  /* 0x0000001e09007988 */ /* 0x000fe40008000804 */
[----:B------:R-:W-:Y:S06]  /*1460*/  BAR.SYNC.DEFER_BLOCKING 0x0 ;  /* 0x0000000000007b1d */ /* 0x000fec0000010000 */
[----:B------:R-:W0:Y:S04]  /*1470*/  @!P6 LDS R27, [R11+UR4] ;  /* 0x000000040b1be984 */ /* 0x000e280008000800 */
[----:B0-----:R-:W0:Y:S02]  /*1480*/  SHFL.BFLY PT, R13, R27, 0x4, 0x1f ;  /* 0x0c801f001b0d7f89 */ /* 0x001e2400000e0000 */
[----:B0-----:R-:W-:-:S05]  /*1490*/  FADD R13, R27, R13 ;  /* 0x0000000d1b0d7221 */ /* 0x001fca0000000000 */
[----:B------:R-:W0:Y:S01]  /*14a0*/  SHFL.BFLY PT, R15, R13, 0x2, 0x1f ;  /* 0x0c401f000d0f7f89 */ /* 0x000e2200000e0000 */
[----:B------:R-:W-:Y:S02]  /*14b0*/  IMAD.SHL.U32 R19, R28, 0x80, RZ ;  /* 0x000000801c137824 */ /* 0x000fe400078e00ff */
[----:B0-----:R-:W-:-:S05]  /*14c0*/  FADD R15, R13, R15 ;  /* 0x0000000f0d0f7221 */ /* 0x001fca0000000000 */
[----:B------:R-:W0:Y:S01]  /*14d0*/  SHFL.BFLY PT, R17, R15, 0x1, 0x1f ;  /* 0x0c201f000f117f89 */ /* 0x000e2200000e0000 */
[----:B------:R-:W-:Y:S02]  /*14e0*/  LOP3.LUT R35, R19, 0xf80, RZ, 0xc0, !PT ;  /* 0x00000f8013237812 */ /* 0x000fe400078ec0ff */
[----:B------:R-:W-:Y:S01]  /*14f0*/  LOP3.LUT R27, R28, 0x1f, RZ, 0xc0, !PT ;  /* 0x0000001f1c1b7812 */ /* 0x000fe200078ec0ff */
[----:B0-----:R-:W-:-:S05]  /*1500*/  FADD R19, R15, R17 ;  /* 0x000000110f137221 */ /* 0x001fca0000000000 */
[----:B------:R-:W-:Y:S01]  /*1510*/  @P1 STS [R11+UR4], R19 ;  /* 0x000000130b001988 */ /* 0x000fe20008000804 */
[----:B------:R-:W-:Y:S01]  /*1520*/  IMAD.SHL.U32 R27, R27, 0x20, RZ ;  /* 0x000000201b1b7824 */ /* 0x000fe200078e00ff */
[----:B------:R-:W-:Y:S01]  /*1530*/  BAR.SYNC.DEFER_BLOCKING 0x0 ;  /* 0x0000000000007b1d */ /* 0x000fe20000010000 */
[C---:B------:R-:W-:Y:S02]  /*1540*/  LOP3.LUT R30, R35.reuse, R0, RZ, 0xfc, !PT ;  /* 0x00000000231e7212 */ /* 0x040fe400078efcff */
[----:B------:R-:W-:-:S03]  /*1550*/  LEA.HI R35, R35, UR4, RZ, 0x1d ;  /* 0x0000000423237c11 */ /* 0x000fc6000f8fe8ff */
[----:B------:R-:W0:Y:S02]  /*1560*/  LDS R27, [R27+UR4] ;  /* 0x000000041b1b7984 */ /* 0x000e240008000800 */
[----:B------:R-:W-:Y:S01]  /*1570*/  IMAD R30, R30, 0x4, R35 ;  /* 0x000000041e1e7824 */ /* 0x000fe200078e0223 */
[----:B------:R-:W-:Y:S01]  /*1580*/  BAR.SYNC.DEFER_BLOCKING 0x0 ;  /* 0x0000000000007b1d */ /* 0x000fe20000010000 */
[----:B------:R-:W-:-:S04]  /*1590*/  LOP3.LUT R17, R11, 0x3fc, RZ, 0xc0, !PT ;  /* 0x000003fc0b117812 */ /* 0x000fc800078ec0ff */
[C---:B------:R-:W-:Y:S02]  /*15a0*/  LOP3.LUT R9, R17.reuse, 0x400, RZ, 0xfc, !PT ;  /* 0x0000040011097812 */ /* 0x040fe400078efcff */
[C---:B------:R-:W-:Y:S02]  /*15b0*/  LOP3.LUT R13, R17.reuse, 0x800, RZ, 0xfc, !PT ;  /* 0x00000800110d7812 */ /* 0x040fe400078efcff */
[----:B------:R-:W-:Y:S02]  /*15c0*/  LOP3.LUT R15, R17, 0xc00, RZ, 0xfc, !PT ;  /* 0x00000c00110f7812 */ /* 0x000fe400078efcff */
[----:B------:R-:W-:Y:S02]  /*15d0*/  SHF.R.U32.HI R28, RZ, 0x1, R28 ;  /* 0x00000001ff1c7819 */ /* 0x000fe4000001161c */
[----:B------:R-:W-:Y:S02]  /*15e0*/  SHF.R.U32.HI R9, RZ, 0x3, R9 ;  /* 0x00000003ff097819 */ /* 0x000fe40000011609 */
[----:B------:R-:W-:Y:S01]  /*15f0*/  SHF.R.U32.HI R13, RZ, 0x3, R13 ;  /* 0x00000003ff0d7819 */ /* 0x000fe2000001160d */
[----:B------:R-:W-:Y:S04]  /*1600*/  STS [R30], R4 ;  /* 0x000000041e007388 */ /* 0x000fe80000000800 */
[----:B------:R-:W-:Y:S04]  /*1610*/  STS [R30+0x20], R5 ;  /* 0x000020051e007388 */ /* 0x000fe80000000800 */
[----:B------:R-:W-:Y:S04]  /*1620*/  STS [R30+0x40], R6 ;  /* 0x000040061e007388 */ /* 0x000fe80000000800 */
[----:B------:R-:W-:Y:S04]  /*1630*/  STS [R30+0x60], R8 ;  /* 0x000060081e007388 */ /* 0x000fe80000000800 */
[----:B------:R-:W-:Y:S04]  /*1640*/  STS [R30+0x80], R12 ;  /* 0x0000800c1e007388 */ /* 0x000fe80000000800 */
[----:B------:R-:W-:Y:S04]  /*1650*/  STS [R30+0xa0], R10 ;  /* 0x0000a00a1e007388 */ /* 0x000fe80000000800 */
[----:B------:R-:W-:Y:S04]  /*1660*/  STS [R30+0xc0], R16 ;  /* 0x0000c0101e007388 */ /* 0x000fe80000000800 */
[----:B------:R-:W-:Y:S04]  /*1670*/  STS [R30+0xe0], R14 ;  /* 0x0000e00e1e007388 */ /* 0x000fe80000000800 */
[----:B------:R1:W-:Y:S04]  /*1680*/  STS [R30+0x100], R34 ;  /* 0x000100221e007388 */ /* 0x0003e80000000800 */
[----:B------:R-:W-:Y:S04]  /*1690*/  STS [R30+0x120], R32 ;  /* 0x000120201e007388 */ /* 0x000fe80000000800 */
[----:B------:R-:W-:Y:S04]  /*16a0*/  STS [R30+0x140], R31 ;  /* 0x0001401f1e007388 */ /* 0x000fe80000000800 */
[----:B------:R-:W-:Y:S04]  /*16b0*/  STS [R30+0x160], R36 ;  /* 0x000160241e007388 */ /* 0x000fe80000000800 */
[----:B------:R-:W-:Y:S04]  /*16c0*/  STS [R30+0x180], R33 ;  /* 0x000180211e007388 */ /* 0x000fe80000000800 */
[----:B------:R-:W-:Y:S04]  /*16d0*/  STS [R30+0x1a0], R37 ;  /* 0x0001a0251e007388 */ /* 0x000fe80000000800 */
[----:B------:R-:W-:Y:S04]  /*16e0*/  STS [R30+0x1c0], R18 ;  /* 0x0001c0121e007388 */ /* 0x000fe80000000800 */
[----:B------:R2:W-:Y:S01]  /*16f0*/  STS [R30+0x1e0], R7 ;  /* 0x0001e0071e007388 */ /* 0x0005e20000000800 */
[----:B------:R-:W-:Y:S01]  /*1700*/  SHF.R.U32.HI R15, RZ, 0x3, R15 ;  /* 0x00000003ff0f7819 */ /* 0x000fe2000001160f */
[----:B-1----:R-:W1:Y:S01]  /*1710*/  LDC.64 R34, c[0x0][0x230] ;  /* 0x00008c00ff227b82 */ /* 0x002e620000000a00 */
[----:B------:R-:W-:-:S02]  /*1720*/  LOP3.LUT R28, R28, 0x70, RZ, 0xc0, !PT ;  /* 0x000000701c1c7812 */ /* 0x000fc400078ec0ff */
[----:B------:R-:W-:Y:S02]  /*1730*/  LOP3.LUT R9, R9, 0xf0, RZ, 0xc0, !PT ;  /* 0x000000f009097812 */ /* 0x000fe400078ec0ff */
[----:B------:R-:W-:Y:S02]  /*1740*/  LOP3.LUT R13, R13, 0x170, RZ, 0xc0, !PT ;  /* 0x000001700d0d7812 */ /* 0x000fe400078ec0ff */
[----:B------:R-:W-:Y:S01]  /*1750*/  LOP3.LUT R15, R15, 0x1f0, RZ, 0xc0, !PT ;  /* 0x000001f00f0f7812 */ /* 0x000fe200078ec0ff */
[----:B------:R-:W-:Y:S01]  /*1760*/  VIADD R28, R28, UR4 ;  /* 0x000000041c1c7c36 */ /* 0x000fe20008000000 */
[----:B--2---:R-:W2:Y:S01]  /*1770*/  LDC.64 R30, c[0x0][0x220] ;  /* 0x00008800ff1e7b82 */ /* 0x004ea20000000a00 */
[----:B------:R-:W-:Y:S02]  /*1780*/  VIADD R9, R9, UR4 ;  /* 0x0000000409097c36 */ /* 0x000fe40008000000 */
[----:B------:R-:W-:Y:S02]  /*1790*/  VIADD R13, R13, UR4 ;  /* 0x000000040d0d7c36 */ /* 0x000fe40008000000 */
[----:B------:R-:W-:-:S02]  /*17a0*/  VIADD R15, R15, UR4 ;  /* 0x000000040f0f7c36 */ /* 0x000fc40008000000 */
[C---:B------:R-:W-:Y:S01]  /*17b0*/  IMAD R28, R17.reuse, 0x4, R28 ;  /* 0x00000004111c7824 */ /* 0x040fe200078e021c */
[----:B------:R-:W-:Y:S01]  /*17c0*/  BAR.SYNC.DEFER_BLOCKING 0x0 ;  /* 0x0000000000007b1d */ /* 0x000fe20000010000 */
[C---:B------:R-:W-:Y:S02]  /*17d0*/  IMAD R9, R17.reuse, 0x4, R9 ;  /* 0x0000000411097824 */ /* 0x040fe400078e0209 */
[C---:B------:R-:W-:Y:S02]  /*17e0*/  IMAD R13, R17.reuse, 0x4, R13 ;  /* 0x00000004110d7824 */ /* 0x040fe400078e020d */
[----:B------:R-:W-:Y:S01]  /*17f0*/  IMAD R17, R17, 0x4, R15 ;  /* 0x0000000411117824 */ /* 0x000fe200078e020f */
[----:B------:R-:W-:Y:S02]  /*1800*/  ISETP.EQ.AND P0, PT, R0, RZ, !P0 ;  /* 0x000000ff0000720c */ /* 0x000fe40004702270 */
[----:B------:R-:W3:Y:S01]  /*1810*/  LDC.64 R32, c[0x0][0x228] ;  /* 0x00008a00ff207b82 */ /* 0x000ee20000000a00 */
[----:B------:R-:W4:Y:S04]  /*1820*/  LDS.128 R4, [R28] ;  /* 0x000000001c047984 */ /* 0x000f280000000c00 */
[----:B------:R-:W5:Y:S04]  /*1830*/  LDS.128 R8, [R9+0x1000] ;  /* 0x0010000009087984 */ /* 0x000f680000000c00 */
[----:B------:R-:W4:Y:S04]  /*1840*/  LDS.128 R12, [R13+0x2000] ;  /* 0x002000000d0c7984 */ /* 0x000f280000000c00 */
[----:B------:R-:W5:Y:S01]  /*1850*/  LDS.128 R16, [R17+0x3000] ;  /* 0x0030000011107984 */ /* 0x000f620000000c00 */
[----:B------:R-:W-:-:S04]  /*1860*/  IMAD.MOV.U32 R0, RZ, RZ, 0x3c000000 ;  /* 0x3c000000ff007424 */ /* 0x000fc800078e00ff */
[----:B0-----:R-:W-:-:S06]  /*1870*/  FFMA R0, R27, R0, 9.9999997473787516356e-06 ;  /* 0x3727c5ac1b007423 */ /* 0x001fcc0000000000 */
[----:B------:R-:W0:Y:S01]  /*1880*/  MUFU.RSQ R0, R0 ;  /* 0x0000000000007308 */ /* 0x000e220000001400 */
[----:B-1----:R-:W-:-:S04]  /*1890*/  IMAD.WIDE R34, R26, 0x4, R34 ;  /* 0x000000041a227825 */ /* 0x002fc800078e0222 */
[----:B--2---:R-:W-:-:S04]  /*18a0*/  IMAD.WIDE R30, R26, 0x4, R30 ;  /* 0x000000041a1e7825 */ /* 0x004fc800078e021e */
[----:B---3--:R-:W-:Y:S01]  /*18b0*/  IMAD.WIDE R32, R26, 0x4, R32 ;  /* 0x000000041a207825 */ /* 0x008fe200078e0220 */
[----:B----4-:R1:W-:Y:S04]  /*18c0*/  @!P2 STG.E.128 desc[UR6][R24.64], R4 ;  /* 0x000000041800a986 */ /* 0x0103e8000c101d06 */
[----:B-----5:R1:W-:Y:S04]  /*18d0*/  @!P5 STG.E.128 desc[UR6][R22.64], R8 ;  /* 0x000000081600d986 */ /* 0x0203e8000c101d06 */
[----:B------:R1:W-:Y:S04]  /*18e0*/  @!P4 STG.E.128 desc[UR6][R2.64], R12 ;  /* 0x0000000c0200c986 */ /* 0x0003e8000c101d06 */
[----:B------:R1:W-:Y:S04]  /*18f0*/  @!P3 STG.E.128 desc[UR6][R20.64], R16 ;  /* 0x000000101400b986 */ /* 0x0003e8000c101d06 */
[----:B0-----:R1:W-:Y:S04]  /*1900*/  @P0 STG.E desc[UR6][R34.64], R0 ;  /* 0x0000000022000986 */ /* 0x0013e8000c101906 */
[----:B------:R1:W-:Y:S01]  /*1910*/  @P0 STG.E desc[UR6][R30.64], R29 ;  /* 0x0000001d1e000986 */ /* 0x0003e2000c101906 */
[----:B------:R-:W-:Y:S05]  /*1920*/  @!P0 EXIT ;  /* 0x000000000000894d */ /* 0x000fea0003800000 */
[----:B------:R-:W-:Y:S01]  /*1930*/  STG.E desc[UR6][R32.64], R27 ;  /* 0x0000001b20007986 */ /* 0x000fe2000c101906 */
[----:B------:R-:W-:Y:S05]  /*1940*/  EXIT ;  /* 0x000000000000794d */ /* 0x000fea0003800000 */
.L_x_0:
[----:B------:R-:W-:-:S00]  /*1950*/  BRA `(.L_x_0) ;  /* 0xfffffffc00fc7947 */ /* 0x000fc0000383ffff */
[----:B------:R-:W-:-:S00]  /*1960*/  NOP ;  /* 0x0000000000007918 */ /* 0x000fc00000000000 */
        /* <DEDUP_REMOVED lines=9> */
.L_x_1:


//--------------------- .nv.global.init           --------------------------
	.section	.nv.global.init,"aw",@progbits
.nv.global.init:
	.type		_$_str,@object
	.size		_$_str,(.L_0 - _$_str)
_$_str:
        /*0000*/ 	.byte	0x5f, 0x5f, 0x43, 0x55, 0x44, 0x41, 0x5f, 0x46, 0x54, 0x5a, 0x00
.L_0:


//--------------------- .nv.shared.triton_per_fused_convolution_native_group_norm_0 --------------------------
	.section	.nv.shared.triton_per_fused_convolution_native_group_norm_0,"aw",@nobits
	.sectionflags	@""
	.align	16
	.zero		1024


//--------------------- .nv.constant0.triton_per_fused_convolution_native_group_norm_0 --------------------------
	.section	.nv.constant0.triton_per_fused_convolution_native_group_norm_0,"a",@progbits
	.sectionflags	@""
	.align	4
.nv.constant0.triton_per_fused_convolution_native_group_norm_0:
	.zero		576
